	.headerflags	@"EF_CUDA_TEXMODE_UNIFIED EF_CUDA_64BIT_ADDRESS EF_CUDA_ACCELERATORS EF_CUDA_SM90 EF_CUDA_VIRTUAL_SM(EF_CUDA_SM90)"
	.elftype	@"ET_EXEC"


//--------------------- .nv.info                  --------------------------
	.section	.nv.info,"",@"SHT_CUDA_INFO"
	.align	4


	//----- nvinfo : EIATTR_REGCOUNT
	.align		4
        /*0000*/ 	.byte	0x04, 0x2f
        /*0002*/ 	.short	(.L_1 - .L_0)
	.align		4
.L_0:
        /*0004*/ 	.word	index@(triton_poi_fused_add_clamp_mul_3)
        /*0008*/ 	.word	0x00000010


	//----- nvinfo : EIATTR_MIN_STACK_SIZE
	.align		4
.L_1:
        /*000c*/ 	.byte	0x04, 0x12
        /*000e*/ 	.short	(.L_3 - .L_2)
	.align		4
.L_2:
        /*0010*/ 	.word	index@(triton_poi_fused_add_clamp_mul_3)
        /*0014*/ 	.word	0x00000000


	//----- nvinfo : EIATTR_FRAME_SIZE
	.align		4
.L_3:
        /*0018*/ 	.byte	0x04, 0x11
        /*001a*/ 	.short	(.L_5 - .L_4)
	.align		4
.L_4:
        /*001c*/ 	.word	index@(triton_poi_fused_add_clamp_mul_3)
        /*0020*/ 	.word	0x00000000


	//----- nvinfo : EIATTR_MIN_STACK_SIZE
	.align		4
.L_5:
        /*0024*/ 	.byte	0x04, 0x12
        /*0026*/ 	.short	(.L_7 - .L_6)
	.align		4
.L_6:
        /*0028*/ 	.word	index@(triton_poi_fused_add_clamp_mul_3)
        /*002c*/ 	.word	0x00000000
.L_7:


//--------------------- .nv.info.triton_poi_fused_add_clamp_mul_3 --------------------------
	.section	.nv.info.triton_poi_fused_add_clamp_mul_3,"",@"SHT_CUDA_INFO"
	.sectionflags	@""
	.align	4


	//----- nvinfo : EIATTR_CUDA_API_VERSION
	.align		4
        /*0000*/ 	.byte	0x04, 0x37
        /*0002*/ 	.short	(.L_9 - .L_8)
.L_8:
        /*0004*/ 	.word	0x0000007c


	//----- nvinfo : EIATTR_KPARAM_INFO
	.align		4
.L_9:
        /*0008*/ 	.byte	0x04, 0x17
        /*000a*/ 	.short	(.L_11 - .L_10)
.L_10:
        /*000c*/ 	.word	0x00000000
        /*0010*/ 	.short	0x0003
        /*0012*/ 	.short	0x0018
        /*0014*/ 	.byte	0x00, 0xf0, 0x11, 0x00


	//----- nvinfo : EIATTR_KPARAM_INFO
	.align		4
.L_11:
        /*0018*/ 	.byte	0x04, 0x17
        /*001a*/ 	.short	(.L_13 - .L_12)
.L_12:
        /*001c*/ 	.word	0x00000000
        /*0020*/ 	.short	0x0002
        /*0022*/ 	.short	0x0010
        /*0024*/ 	.byte	0x00, 0xf4, 0x21, 0x00


	//----- nvinfo : EIATTR_KPARAM_INFO
	.align		4
.L_13:
        /*0028*/ 	.byte	0x04, 0x17
        /*002a*/ 	.short	(.L_15 - .L_14)
.L_14:
        /*002c*/ 	.word	0x00000000
        /*0030*/ 	.short	0x0001
        /*0032*/ 	.short	0x0008
        /*0034*/ 	.byte	0x00, 0xf4, 0x21, 0x00


	//----- nvinfo : EIATTR_KPARAM_INFO
	.align		4
.L_15:
        /*0038*/ 	.byte	0x04, 0x17
        /*003a*/ 	.short	(.L_17 - .L_16)
.L_16:
        /*003c*/ 	.word	0x00000000
        /*0040*/ 	.short	0x0000
        /*0042*/ 	.short	0x0000
        /*0044*/ 	.byte	0x00, 0xf4, 0x21, 0x00


	//----- nvinfo : EIATTR_SPARSE_MMA_MASK
	.align		4
.L_17:
        /*0048*/ 	.byte	0x03, 0x50
        /*004a*/ 	.short	0x0000


	//----- nvinfo : EIATTR_MAXREG_COUNT
	.align		4
        /*004c*/ 	.byte	0x03, 0x1b
        /*004e*/ 	.short	0x00ff


	//----- nvinfo : EIATTR_EXIT_INSTR_OFFSETS
	.align		4
        /*0050*/ 	.byte	0x04, 0x1c
        /*0052*/ 	.short	(.L_19 - .L_18)


	//   ....[0]....
.L_18:
        /*0054*/ 	.word	0x000002b0


	//   ....[1]....
        /*0058*/ 	.word	0x000002d0


	//----- nvinfo : EIATTR_REQNTID
	.align		4
.L_19:
        /*005c*/ 	.byte	0x04, 0x10
        /*005e*/ 	.short	(.L_21 - .L_20)
.L_20:
        /*0060*/ 	.word	0x00000080
        /*0064*/ 	.word	0x00000001
        /*0068*/ 	.word	0x00000001


	//----- nvinfo : EIATTR_CBANK_PARAM_SIZE
	.align		4
.L_21:
        /*006c*/ 	.byte	0x03, 0x19
        /*006e*/ 	.short	0x001c


	//----- nvinfo : EIATTR_PARAM_CBANK
	.align		4
        /*0070*/ 	.byte	0x04, 0x0a
        /*0072*/ 	.short	(.L_23 - .L_22)
	.align		4
.L_22:
        /*0074*/ 	.word	index@(.nv.constant0.triton_poi_fused_add_clamp_mul_3)
        /*0078*/ 	.short	0x0210
        /*007a*/ 	.short	0x001c


	//----- nvinfo : EIATTR_SW_WAR
	.align		4
.L_23:
        /*007c*/ 	.byte	0x04, 0x36
        /*007e*/ 	.short	(.L_25 - .L_24)
.L_24:
        /*0080*/ 	.word	0x00000008
.L_25:


//--------------------- .nv.callgraph             --------------------------
	.section	.nv.callgraph,"",@"SHT_CUDA_CALLGRAPH"
	.align	4
	.sectionentsize	8
	.align		4
        /*0000*/ 	.word	0x00000000
	.align		4
        /*0004*/ 	.word	0xffffffff
	.align		4
        /*0008*/ 	.word	0x00000000
	.align		4
        /*000c*/ 	.word	0xfffffffe
	.align		4
        /*0010*/ 	.word	0x00000000
	.align		4
        /*0014*/ 	.word	0xfffffffd
	.align		4
        /*0018*/ 	.word	0x00000000
	.align		4
        /*001c*/ 	.word	0xfffffffc


//--------------------- .text.triton_poi_fused_add_clamp_mul_3 --------------------------
	.section	.text.triton_poi_fused_add_clamp_mul_3,"ax",@progbits
	.align	128
        .global         triton_poi_fused_add_clamp_mul_3
        .type           triton_poi_fused_add_clamp_mul_3,@function
        .size           triton_poi_fused_add_clamp_mul_3,(.L_x_1 - triton_poi_fused_add_clamp_mul_3)
        .other          triton_poi_fused_add_clamp_mul_3,@"STO_CUDA_ENTRY STV_DEFAULT"
triton_poi_fused_add_clamp_mul_3:
.text.triton_poi_fused_add_clamp_mul_3:
[----:B------:R-:W0:Y:S02]  /*0000*/  LDC R1, c[0x0][0x28] ;  /* 0x00000a00ff017b82 */ /* 0x000e240000000800 */
[----:B------:R-:W1:Y:S01]  /*0010*/  S2R R0, SR_TID.X ;  /* 0x0000000000007919 */ /* 0x000e620000002100 */
[----:B------:R-:W2:Y:S01]  /*0020*/  LDC.64 R6, c[0x0][0x218] ;  /* 0x00008600ff067b82 */ /* 0x000ea20000000a00 */
[----:B------:R-:W-:Y:S01]  /*0030*/  IMAD.MOV.U32 R8, RZ, RZ, RZ ;  /* 0x000000ffff087224 */ /* 0x000fe200078e00ff */
[----:B------:R-:W-:Y:S01]  /*0040*/  ULDC.64 UR4, c[0x0][0x208] ;  /* 0x0000820000047ab9 */ /* 0x000fe20000000a00 */
[----:B------:R-:W3:Y:S01]  /*0050*/  S2R R11, SR_CTAID.X ;  /* 0x00000000000b7919 */ /* 0x000ee20000002500 */
[----:B-1----:R-:W-:-:S05]  /*0060*/  IMAD.SHL.U32 R0, R0, 0x2, RZ ;  /* 0x0000000200007824 */ /* 0x002fca00078e00ff */
[----:B------:R-:W-:-:S05]  /*0070*/  LOP3.LUT R0, R0, 0xfe, RZ, 0xc0, !PT ;  /* 0x000000fe00007812 */ /* 0x000fca00078ec0ff */
[----:B---3--:R-:W-:-:S04]  /*0080*/  IMAD R11, R11, 0x100, R0 ;  /* 0x000001000b0b7824 */ /* 0x008fc800078e0200 */
[C---:B------:R-:W-:Y:S01]  /*0090*/  VIADD R0, R11.reuse, 0x1 ;  /* 0x000000010b007836 */ /* 0x040fe20000000000 */
[C---:B------:R-:W-:Y:S01]  /*00a0*/  ISETP.GE.AND P0, PT, R11.reuse, 0x190, PT ;  /* 0x000001900b00780c */ /* 0x040fe20003f06270 */
[----:B------:R-:W-:-:S04]  /*00b0*/  IMAD.HI R2, R11, 0x51eb851f, RZ ;  /* 0x51eb851f0b027827 */ /* 0x000fc800078e02ff */
[----:B------:R-:W-:Y:S01]  /*00c0*/  IMAD.HI R0, R0, 0x51eb851f, RZ ;  /* 0x51eb851f00007827 */ /* 0x000fe200078e02ff */
[----:B------:R-:W-:-:S04]  /*00d0*/  SHF.R.U32.HI R3, RZ, 0x1f, R2 ;  /* 0x0000001fff037819 */ /* 0x000fc80000011602 */
[----:B------:R-:W-:Y:S02]  /*00e0*/  SHF.R.U32.HI R5, RZ, 0x1f, R0 ;  /* 0x0000001fff057819 */ /* 0x000fe40000011600 */
[----:B------:R-:W-:Y:S02]  /*00f0*/  LEA.HI.SX32 R3, R2, R3, 0x1d ;  /* 0x0000000302037211 */ /* 0x000fe400078feaff */
[----:B------:R-:W-:Y:S01]  /*0100*/  LEA.HI.SX32 R9, R0, R5, 0x1d ;  /* 0x0000000500097211 */ /* 0x000fe200078feaff */
[----:B------:R-:W-:Y:S02]  /*0110*/  IMAD.MOV.U32 R0, RZ, RZ, RZ ;  /* 0x000000ffff007224 */ /* 0x000fe400078e00ff */
[--C-:B--2---:R-:W-:Y:S02]  /*0120*/  IMAD.WIDE R4, R3, 0x4, R6.reuse ;  /* 0x0000000403047825 */ /* 0x104fe400078e0206 */
[----:B------:R-:W1:Y:S02]  /*0130*/  LDC.64 R2, c[0x0][0x210] ;  /* 0x00008400ff027b82 */ /* 0x000e640000000a00 */
[----:B------:R-:W-:Y:S01]  /*0140*/  IMAD.WIDE R6, R9, 0x4, R6 ;  /* 0x0000000409067825 */ /* 0x000fe200078e0206 */
[----:B------:R-:W2:Y:S04]  /*0150*/  @!P0 LDG.E.EL R0, desc[UR4][R4.64] ;  /* 0x0000000404008981 */ /* 0x000ea8000c2e1900 */
[----:B------:R-:W3:Y:S01]  /*0160*/  @!P0 LDG.E.EL R8, desc[UR4][R6.64] ;  /* 0x0000000406088981 */ /* 0x000ee2000c2e1900 */
[----:B------:R-:W-:Y:S01]  /*0170*/  CS2R R12, SRZ ;  /* 0x00000000000c7805 */ /* 0x000fe2000001ff00 */
[----:B-1----:R-:W-:-:S05]  /*0180*/  IMAD.WIDE R2, R11, 0x4, R2 ;  /* 0x000000040b027825 */ /* 0x002fca00078e0202 */
[----:B------:R1:W4:Y:S01]  /*0190*/  @!P0 LDG.E.64 R12, desc[UR4][R2.64] ;  /* 0x00000004020c8981 */ /* 0x000322000c1e1b00 */
[----:B------:R-:W-:-:S04]  /*01a0*/  IMAD.MOV.U32 R9, RZ, RZ, 0x3e4ccccd ;  /* 0x3e4ccccdff097424 */ /* 0x000fc800078e00ff */
[-C--:B--2---:R-:W-:Y:S01]  /*01b0*/  FFMA R0, R0, R9.reuse, 0.5 ;  /* 0x3f00000000007423 */ /* 0x084fe20000000009 */
[----:B---3--:R-:W-:-:S04]  /*01c0*/  FFMA R10, R8, R9, 0.5 ;  /* 0x3f000000080a7423 */ /* 0x008fc80000000009 */
[----:B------:R-:W-:Y:S01]  /*01d0*/  FSETP.GTU.AND P1, PT, R0, RZ, PT ;  /* 0x000000ff0000720b */ /* 0x000fe20003f2c000 */
[----:B------:R-:W1:Y:S01]  /*01e0*/  LDC.64 R8, c[0x0][0x220] ;  /* 0x00008800ff087b82 */ /* 0x000e620000000a00 */
[----:B------:R-:W-:Y:S02]  /*01f0*/  FSETP.GTU.AND P2, PT, R10, RZ, PT ;  /* 0x000000ff0a00720b */ /* 0x000fe40003f4c000 */
[----:B------:R-:W-:Y:S02]  /*0200*/  FSEL R5, R0, RZ, P1 ;  /* 0x000000ff00057208 */ /* 0x000fe40000800000 */
[----:B------:R-:W-:Y:S02]  /*0210*/  FSEL R10, R10, RZ, P2 ;  /* 0x000000ff0a0a7208 */ /* 0x000fe40001000000 */
[----:B------:R-:W-:Y:S02]  /*0220*/  FSETP.GEU.AND P3, PT, R5, 1, PT ;  /* 0x3f8000000500780b */ /* 0x000fe40003f6e000 */
[----:B------:R-:W-:-:S02]  /*0230*/  FSETP.GEU.AND P4, PT, R10, 1, PT ;  /* 0x3f8000000a00780b */ /* 0x000fc40003f8e000 */
[----:B------:R-:W-:Y:S02]  /*0240*/  FSETP.NAN.AND P1, PT, R5, R5, PT ;  /* 0x000000050500720b */ /* 0x000fe40003f28000 */
[----:B------:R-:W-:-:S07]  /*0250*/  FSETP.NAN.AND P2, PT, R10, R10, PT ;  /* 0x0000000a0a00720b */ /* 0x000fce0003f48000 */
[----:B------:R-:W-:Y:S02]  /*0260*/  @P3 FSEL R5, R5, 1, P1 ;  /* 0x3f80000005053808 */ /* 0x000fe40000800000 */
[----:B------:R-:W-:Y:S01]  /*0270*/  @P4 FSEL R10, R10, 1, P2 ;  /* 0x3f8000000a0a4808 */ /* 0x000fe20001000000 */
[----:B-1----:R-:W-:-:S04]  /*0280*/  IMAD.WIDE R2, R11, 0x4, R8 ;  /* 0x000000040b027825 */ /* 0x002fc800078e0208 */
[----:B----4-:R-:W-:Y:S01]  /*0290*/  FFMA R12, R5, R12, R12 ;  /* 0x0000000c050c7223 */ /* 0x010fe2000000000c */
[----:B------:R-:W-:Y:S01]  /*02a0*/  FFMA R13, R10, R13, R13 ;  /* 0x0000000d0a0d7223 */ /* 0x000fe2000000000d */
[----:B------:R-:W-:Y:S06]  /*02b0*/  @P0 EXIT ;  /* 0x000000000000094d */ /* 0x000fec0003800000 */
[----:B------:R-:W-:Y:S01]  /*02c0*/  STG.E.64 desc[UR4][R2.64], R12 ;  /* 0x0000000c02007986 */ /* 0x000fe2000c101b04 */
[----:B------:R-:W-:Y:S05]  /*02d0*/  EXIT ;  /* 0x000000000000794d */ /* 0x000fea0003800000 */
.L_x_0:
[----:B------:R-:W-:-:S00]  /*02e0*/  BRA `(.L_x_0) ;  /* 0xfffffffc00fc7947 */ /* 0x000fc0000383ffff */
[----:B------:R-:W-:-:S00]  /*02f0*/  NOP ;  /* 0x0000000000007918 */ /* 0x000fc00000000000 */
        /* <DEDUP_REMOVED lines=8> */
.L_x_1:


//--------------------- .nv.constant0.triton_poi_fused_add_clamp_mul_3 --------------------------
	.section	.nv.constant0.triton_poi_fused_add_clamp_mul_3,"a",@progbits
	.sectionflags	@""
	.align	4
.nv.constant0.triton_poi_fused_add_clamp_mul_3:
	.zero		556
